//
// Generated by NVIDIA NVVM Compiler
//
// Compiler Build ID: CL-36424714
// Cuda compilation tools, release 13.0, V13.0.88
// Based on NVVM 20.0.0
//

.version 9.0
.target sm_100
.address_size 64

	// .globl	_Z5daxpyiPddS_S_

.visible .entry _Z5daxpyiPddS_S_(
	.param .u32 _Z5daxpyiPddS_S__param_0,
	.param .u64 .ptr .align 1 _Z5daxpyiPddS_S__param_1,
	.param .f64 _Z5daxpyiPddS_S__param_2,
	.param .u64 .ptr .align 1 _Z5daxpyiPddS_S__param_3,
	.param .u64 .ptr .align 1 _Z5daxpyiPddS_S__param_4
)
{
	.reg .pred 	%p<2>;
	.reg .b32 	%r<6>;
	.reg .b64 	%rd<11>;
	.reg .b64 	%fd<5>;

	ld.param.u32 	%r2, [_Z5daxpyiPddS_S__param_0];
	ld.param.u64 	%rd1, [_Z5daxpyiPddS_S__param_1];
	ld.param.f64 	%fd1, [_Z5daxpyiPddS_S__param_2];
	ld.param.u64 	%rd2, [_Z5daxpyiPddS_S__param_3];
	ld.param.u64 	%rd3, [_Z5daxpyiPddS_S__param_4];
	mov.u32 	%r3, %ntid.x;
	mov.u32 	%r4, %ctaid.x;
	mov.u32 	%r5, %tid.x;
	mad.lo.s32 	%r1, %r3, %r4, %r5;
	setp.ge.s32 	%p1, %r1, %r2;
	@%p1 bra 	$L__BB0_2;
	cvta.to.global.u64 	%rd4, %rd2;
	cvta.to.global.u64 	%rd5, %rd3;
	cvta.to.global.u64 	%rd6, %rd1;
	mul.wide.s32 	%rd7, %r1, 8;
	add.s64 	%rd8, %rd4, %rd7;
	ld.global.f64 	%fd2, [%rd8];
	add.s64 	%rd9, %rd5, %rd7;
	ld.global.f64 	%fd3, [%rd9];
	fma.rn.f64 	%fd4, %fd1, %fd2, %fd3;
	add.s64 	%rd10, %rd6, %rd7;
	st.global.f64 	[%rd10], %fd4;
$L__BB0_2:
	ret;

}
	// .globl	_Z6rk4sumidPdS_S_S_S_
.visible .entry _Z6rk4sumidPdS_S_S_S_(
	.param .u32 _Z6rk4sumidPdS_S_S_S__param_0,
	.param .f64 _Z6rk4sumidPdS_S_S_S__param_1,
	.param .u64 .ptr .align 1 _Z6rk4sumidPdS_S_S_S__param_2,
	.param .u64 .ptr .align 1 _Z6rk4sumidPdS_S_S_S__param_3,
	.param .u64 .ptr .align 1 _Z6rk4sumidPdS_S_S_S__param_4,
	.param .u64 .ptr .align 1 _Z6rk4sumidPdS_S_S_S__param_5,
	.param .u64 .ptr .align 1 _Z6rk4sumidPdS_S_S_S__param_6
)
{
	.reg .pred 	%p<2>;
	.reg .b32 	%r<6>;
	.reg .b64 	%rd<17>;
	.reg .b64 	%fd<12>;

	ld.param.u32 	%r2, [_Z6rk4sumidPdS_S_S_S__param_0];
	ld.param.f64 	%fd1, [_Z6rk4sumidPdS_S_S_S__param_1];
	ld.param.u64 	%rd1, [_Z6rk4sumidPdS_S_S_S__param_2];
	ld.param.u64 	%rd2, [_Z6rk4sumidPdS_S_S_S__param_3];
	ld.param.u64 	%rd3, [_Z6rk4sumidPdS_S_S_S__param_4];
	ld.param.u64 	%rd4, [_Z6rk4sumidPdS_S_S_S__param_5];
	ld.param.u64 	%rd5, [_Z6rk4sumidPdS_S_S_S__param_6];
	mov.u32 	%r3, %ntid.x;
	mov.u32 	%r4, %ctaid.x;
	mov.u32 	%r5, %tid.x;
	mad.lo.s32 	%r1, %r3, %r4, %r5;
	setp.ge.s32 	%p1, %r1, %r2;
	@%p1 bra 	$L__BB1_2;
	cvta.to.global.u64 	%rd6, %rd1;
	cvta.to.global.u64 	%rd7, %rd2;
	cvta.to.global.u64 	%rd8, %rd3;
	cvta.to.global.u64 	%rd9, %rd4;
	cvta.to.global.u64 	%rd10, %rd5;
	div.rn.f64 	%fd2, %fd1, 0d4018000000000000;
	mul.wide.s32 	%rd11, %r1, 8;
	add.s64 	%rd12, %rd6, %rd11;
	ld.global.f64 	%fd3, [%rd12];
	add.s64 	%rd13, %rd7, %rd11;
	ld.global.f64 	%fd4, [%rd13];
	fma.rn.f64 	%fd5, %fd4, 0d4000000000000000, %fd3;
	add.s64 	%rd14, %rd8, %rd11;
	ld.global.f64 	%fd6, [%rd14];
	fma.rn.f64 	%fd7, %fd6, 0d4000000000000000, %fd5;
	add.s64 	%rd15, %rd9, %rd11;
	ld.global.f64 	%fd8, [%rd15];
	add.f64 	%fd9, %fd8, %fd7;
	add.s64 	%rd16, %rd10, %rd11;
	ld.global.f64 	%fd10, [%rd16];
	fma.rn.f64 	%fd11, %fd2, %fd9, %fd10;
	st.global.f64 	[%rd16], %fd11;
$L__BB1_2:
	ret;

}


// ===== COMPILED SASS (sm_100) =====

	.target	sm_100

	.elftype	@"ET_EXEC"


//--------------------- .note.nv.tkinfo           --------------------------
	.section	.note.nv.tkinfo,"",@"SHT_NOTE"
	.sectionflags	@"SHF_NOTE_NV_TKINFO"
	.tkinfo
        /*0018*/ 	.word	0x00000002
        /*0030*/ 	.string	""
        /*0030*/ 	.string	"ptxas"
        /*0030*/ 	.string	"Cuda compilation tools, release 13.0, V13.0.88"
        /*0030*/ 	.string	"Build cuda_13.0.r13.0/compiler.36424714_0"
        /*0030*/ 	.string	"-arch sm_100 -m 64 "



//--------------------- .note.nv.cuinfo           --------------------------
	.section	.note.nv.cuinfo,"",@"SHT_NOTE"
	.sectionflags	@"SHF_NOTE_NV_CUINFO"
        /*0018*/ 	.short	0x0002
        /*001a*/ 	.short	0x0064
        /*001c*/ 	.short	0x0082
	.zero		2


//--------------------- .nv.info                  --------------------------
	.section	.nv.info,"",@"SHT_CUDA_INFO"
	.align	4


	//----- nvinfo : EIATTR_REGCOUNT
	.align		4
        /*0000*/ 	.byte	0x04, 0x2f
        /*0002*/ 	.short	(.L_1 - .L_0)
	.align		4
.L_0:
        /*0004*/ 	.word	index@(_Z5daxpyiPddS_S_)
        /*0008*/ 	.word	0x0000000e


	//----- nvinfo : EIATTR_FRAME_SIZE
	.align		4
.L_1:
        /*000c*/ 	.byte	0x04, 0x11
        /*000e*/ 	.short	(.L_3 - .L_2)
	.align		4
.L_2:
        /*0010*/ 	.word	index@(_Z5daxpyiPddS_S_)
        /*0014*/ 	.word	0x00000000


	//----- nvinfo : EIATTR_REGCOUNT
	.align		4
.L_3:
        /*0018*/ 	.byte	0x04, 0x2f
        /*001a*/ 	.short	(.L_5 - .L_4)
	.align		4
.L_4:
        /*001c*/ 	.word	index@(_Z6rk4sumidPdS_S_S_S_)
        /*0020*/ 	.word	0x00000017


	//----- nvinfo : EIATTR_FRAME_SIZE
	.align		4
.L_5:
        /*0024*/ 	.byte	0x04, 0x11
        /*0026*/ 	.short	(.L_7 - .L_6)
	.align		4
.L_6:
        /*0028*/ 	.word	index@($__internal_0_$__cuda_sm20_div_rn_f64_full)
        /*002c*/ 	.word	0x00000000


	//----- nvinfo : EIATTR_FRAME_SIZE
	.align		4
.L_7:
        /*0030*/ 	.byte	0x04, 0x11
        /*0032*/ 	.short	(.L_9 - .L_8)
	.align		4
.L_8:
        /*0034*/ 	.word	index@(_Z6rk4sumidPdS_S_S_S_)
        /*0038*/ 	.word	0x00000000


	//----- nvinfo : EIATTR_MIN_STACK_SIZE
	.align		4
.L_9:
        /*003c*/ 	.byte	0x04, 0x12
        /*003e*/ 	.short	(.L_11 - .L_10)
	.align		4
.L_10:
        /*0040*/ 	.word	index@(_Z6rk4sumidPdS_S_S_S_)
        /*0044*/ 	.word	0x00000000


	//----- nvinfo : EIATTR_MIN_STACK_SIZE
	.align		4
.L_11:
        /*0048*/ 	.byte	0x04, 0x12
        /*004a*/ 	.short	(.L_13 - .L_12)
	.align		4
.L_12:
        /*004c*/ 	.word	index@(_Z5daxpyiPddS_S_)
        /*0050*/ 	.word	0x00000000
.L_13:


//--------------------- .nv.compat                --------------------------
	.section	.nv.compat,"",@"SHT_CUDA_COMPAT_INFO"
	.align	4
        /*0000*/ 	.byte	0x02, 0x09, 0x00, 0x00, 0x02, 0x02, 0x01, 0x00, 0x02, 0x05, 0x05, 0x00, 0x03, 0x07, 0x01, 0x01
        /*0010*/ 	.byte	0x02, 0x03, 0x00, 0x00, 0x02, 0x06, 0x01, 0x00, 0x04, 0x0b, 0x08, 0x00, 0x01, 0x00, 0x00, 0x00
        /*0020*/ 	.byte	0x00, 0x00, 0x00, 0x00


//--------------------- .nv.info._Z6rk4sumidPdS_S_S_S_ --------------------------
	.section	.nv.info._Z6rk4sumidPdS_S_S_S_,"",@"SHT_CUDA_INFO"
	.sectionflags	@""
	.align	4


	//----- nvinfo : EIATTR_CUDA_API_VERSION
	.align		4
        /*0000*/ 	.byte	0x04, 0x37
        /*0002*/ 	.short	(.L_15 - .L_14)
.L_14:
        /*0004*/ 	.word	0x00000082


	//----- nvinfo : EIATTR_KPARAM_INFO
	.align		4
.L_15:
        /*0008*/ 	.byte	0x04, 0x17
        /*000a*/ 	.short	(.L_17 - .L_16)
.L_16:
        /*000c*/ 	.word	0x00000000
        /*0010*/ 	.short	0x0006
        /*0012*/ 	.short	0x0030
        /*0014*/ 	.byte	0x00, 0xf5, 0x21, 0x00


	//----- nvinfo : EIATTR_KPARAM_INFO
	.align		4
.L_17:
        /*0018*/ 	.byte	0x04, 0x17
        /*001a*/ 	.short	(.L_19 - .L_18)
.L_18:
        /*001c*/ 	.word	0x00000000
        /*0020*/ 	.short	0x0005
        /*0022*/ 	.short	0x0028
        /*0024*/ 	.byte	0x00, 0xf5, 0x21, 0x00


	//----- nvinfo : EIATTR_KPARAM_INFO
	.align		4
.L_19:
        /*0028*/ 	.byte	0x04, 0x17
        /*002a*/ 	.short	(.L_21 - .L_20)
.L_20:
        /*002c*/ 	.word	0x00000000
        /*0030*/ 	.short	0x0004
        /*0032*/ 	.short	0x0020
        /*0034*/ 	.byte	0x00, 0xf5, 0x21, 0x00


	//----- nvinfo : EIATTR_KPARAM_INFO
	.align		4
.L_21:
        /*0038*/ 	.byte	0x04, 0x17
        /*003a*/ 	.short	(.L_23 - .L_22)
.L_22:
        /*003c*/ 	.word	0x00000000
        /*0040*/ 	.short	0x0003
        /*0042*/ 	.short	0x0018
        /*0044*/ 	.byte	0x00, 0xf5, 0x21, 0x00


	//----- nvinfo : EIATTR_KPARAM_INFO
	.align		4
.L_23:
        /*0048*/ 	.byte	0x04, 0x17
        /*004a*/ 	.short	(.L_25 - .L_24)
.L_24:
        /*004c*/ 	.word	0x00000000
        /*0050*/ 	.short	0x0002
        /*0052*/ 	.short	0x0010
        /*0054*/ 	.byte	0x00, 0xf5, 0x21, 0x00


	//----- nvinfo : EIATTR_KPARAM_INFO
	.align		4
.L_25:
        /*0058*/ 	.byte	0x04, 0x17
        /*005a*/ 	.short	(.L_27 - .L_26)
.L_26:
        /*005c*/ 	.word	0x00000000
        /*0060*/ 	.short	0x0001
        /*0062*/ 	.short	0x0008
        /*0064*/ 	.byte	0x00, 0xf0, 0x21, 0x00


	//----- nvinfo : EIATTR_KPARAM_INFO
	.align		4
.L_27:
        /*0068*/ 	.byte	0x04, 0x17
        /*006a*/ 	.short	(.L_29 - .L_28)
.L_28:
        /*006c*/ 	.word	0x00000000
        /*0070*/ 	.short	0x0000
        /*0072*/ 	.short	0x0000
        /*0074*/ 	.byte	0x00, 0xf0, 0x11, 0x00


	//----- nvinfo : EIATTR_SPARSE_MMA_MASK
	.align		4
.L_29:
        /*0078*/ 	.byte	0x03, 0x50
        /*007a*/ 	.short	0x0000


	//----- nvinfo : EIATTR_MAXREG_COUNT
	.align		4
        /*007c*/ 	.byte	0x03, 0x1b
        /*007e*/ 	.short	0x00ff


	//----- nvinfo : EIATTR_MERCURY_ISA_VERSION
	.align		4
        /*0080*/ 	.byte	0x03, 0x5f
        /*0082*/ 	.short	0x0101


	//----- nvinfo : EIATTR_VRC_CTA_INIT_COUNT
	.align		4
        /*0084*/ 	.byte	0x02, 0x4a
	.zero		1
	.zero		1


	//----- nvinfo : EIATTR_EXIT_INSTR_OFFSETS
	.align		4
        /*0088*/ 	.byte	0x04, 0x1c
        /*008a*/ 	.short	(.L_31 - .L_30)


	//   ....[0]....
.L_30:
        /*008c*/ 	.word	0x00000070


	//   ....[1]....
        /*0090*/ 	.word	0x00000310


	//----- nvinfo : EIATTR_CRS_STACK_SIZE
	.align		4
.L_31:
        /*0094*/ 	.byte	0x04, 0x1e
        /*0096*/ 	.short	(.L_33 - .L_32)
.L_32:
        /*0098*/ 	.word	0x00000000


	//----- nvinfo : EIATTR_CBANK_PARAM_SIZE
	.align		4
.L_33:
        /*009c*/ 	.byte	0x03, 0x19
        /*009e*/ 	.short	0x0038


	//----- nvinfo : EIATTR_PARAM_CBANK
	.align		4
        /*00a0*/ 	.byte	0x04, 0x0a
        /*00a2*/ 	.short	(.L_35 - .L_34)
	.align		4
.L_34:
        /*00a4*/ 	.word	index@(.nv.constant0._Z6rk4sumidPdS_S_S_S_)
        /*00a8*/ 	.short	0x0380
        /*00aa*/ 	.short	0x0038


	//----- nvinfo : EIATTR_SW_WAR
	.align		4
.L_35:
        /*00ac*/ 	.byte	0x04, 0x36
        /*00ae*/ 	.short	(.L_37 - .L_36)
.L_36:
        /*00b0*/ 	.word	0x00000008
.L_37:


//--------------------- .nv.info._Z5daxpyiPddS_S_ --------------------------
	.section	.nv.info._Z5daxpyiPddS_S_,"",@"SHT_CUDA_INFO"
	.sectionflags	@""
	.align	4


	//----- nvinfo : EIATTR_CUDA_API_VERSION
	.align		4
        /*0000*/ 	.byte	0x04, 0x37
        /*0002*/ 	.short	(.L_39 - .L_38)
.L_38:
        /*0004*/ 	.word	0x00000082


	//----- nvinfo : EIATTR_KPARAM_INFO
	.align		4
.L_39:
        /*0008*/ 	.byte	0x04, 0x17
        /*000a*/ 	.short	(.L_41 - .L_40)
.L_40:
        /*000c*/ 	.word	0x00000000
        /*0010*/ 	.short	0x0004
        /*0012*/ 	.short	0x0020
        /*0014*/ 	.byte	0x00, 0xf5, 0x21, 0x00


	//----- nvinfo : EIATTR_KPARAM_INFO
	.align		4
.L_41:
        /*0018*/ 	.byte	0x04, 0x17
        /*001a*/ 	.short	(.L_43 - .L_42)
.L_42:
        /*001c*/ 	.word	0x00000000
        /*0020*/ 	.short	0x0003
        /*0022*/ 	.short	0x0018
        /*0024*/ 	.byte	0x00, 0xf5, 0x21, 0x00


	//----- nvinfo : EIATTR_KPARAM_INFO
	.align		4
.L_43:
        /*0028*/ 	.byte	0x04, 0x17
        /*002a*/ 	.short	(.L_45 - .L_44)
.L_44:
        /*002c*/ 	.word	0x00000000
        /*0030*/ 	.short	0x0002
        /*0032*/ 	.short	0x0010
        /*0034*/ 	.byte	0x00, 0xf0, 0x21, 0x00


	//----- nvinfo : EIATTR_KPARAM_INFO
	.align		4
.L_45:
        /*0038*/ 	.byte	0x04, 0x17
        /*003a*/ 	.short	(.L_47 - .L_46)
.L_46:
        /*003c*/ 	.word	0x00000000
        /*0040*/ 	.short	0x0001
        /*0042*/ 	.short	0x0008
        /*0044*/ 	.byte	0x00, 0xf5, 0x21, 0x00


	//----- nvinfo : EIATTR_KPARAM_INFO
	.align		4
.L_47:
        /*0048*/ 	.byte	0x04, 0x17
        /*004a*/ 	.short	(.L_49 - .L_48)
.L_48:
        /*004c*/ 	.word	0x00000000
        /*0050*/ 	.short	0x0000
        /*0052*/ 	.short	0x0000
        /*0054*/ 	.byte	0x00, 0xf0, 0x11, 0x00


	//----- nvinfo : EIATTR_SPARSE_MMA_MASK
	.align		4
.L_49:
        /*0058*/ 	.byte	0x03, 0x50
        /*005a*/ 	.short	0x0000


	//----- nvinfo : EIATTR_MAXREG_COUNT
	.align		4
        /*005c*/ 	.byte	0x03, 0x1b
        /*005e*/ 	.short	0x00ff


	//----- nvinfo : EIATTR_MERCURY_ISA_VERSION
	.align		4
        /*0060*/ 	.byte	0x03, 0x5f
        /*0062*/ 	.short	0x0101


	//----- nvinfo : EIATTR_VRC_CTA_INIT_COUNT
	.align		4
        /*0064*/ 	.byte	0x02, 0x4a
	.zero		1
	.zero		1


	//----- nvinfo : EIATTR_EXIT_INSTR_OFFSETS
	.align		4
        /*0068*/ 	.byte	0x04, 0x1c
        /*006a*/ 	.short	(.L_51 - .L_50)


	//   ....[0]....
.L_50:
        /*006c*/ 	.word	0x00000070


	//   ....[1]....
        /*0070*/ 	.word	0x00000140


	//----- nvinfo : EIATTR_CBANK_PARAM_SIZE
	.align		4
.L_51:
        /*0074*/ 	.byte	0x03, 0x19
        /*0076*/ 	.short	0x0028


	//----- nvinfo : EIATTR_PARAM_CBANK
	.align		4
        /*0078*/ 	.byte	0x04, 0x0a
        /*007a*/ 	.short	(.L_53 - .L_52)
	.align		4
.L_52:
        /*007c*/ 	.word	index@(.nv.constant0._Z5daxpyiPddS_S_)
        /*0080*/ 	.short	0x0380
        /*0082*/ 	.short	0x0028


	//----- nvinfo : EIATTR_SW_WAR
	.align		4
.L_53:
        /*0084*/ 	.byte	0x04, 0x36
        /*0086*/ 	.short	(.L_55 - .L_54)
.L_54:
        /*0088*/ 	.word	0x00000008
.L_55:


//--------------------- .nv.callgraph             --------------------------
	.section	.nv.callgraph,"",@"SHT_CUDA_CALLGRAPH"
	.align	4
	.sectionentsize	8
	.align		4
        /*0000*/ 	.word	0x00000000
	.align		4
        /*0004*/ 	.word	0xffffffff
	.align		4
        /*0008*/ 	.word	0x00000000
	.align		4
        /*000c*/ 	.word	0xfffffffe
	.align		4
        /*0010*/ 	.word	0x00000000
	.align		4
        /*0014*/ 	.word	0xfffffffd
	.align		4
        /*0018*/ 	.word	0x00000000
	.align		4
        /*001c*/ 	.word	0xfffffffc


//--------------------- .text._Z6rk4sumidPdS_S_S_S_ --------------------------
	.section	.text._Z6rk4sumidPdS_S_S_S_,"ax",@progbits
	.align	128
        .global         _Z6rk4sumidPdS_S_S_S_
        .type           _Z6rk4sumidPdS_S_S_S_,@function
        .size           _Z6rk4sumidPdS_S_S_S_,(.L_x_6 - _Z6rk4sumidPdS_S_S_S_)
        .other          _Z6rk4sumidPdS_S_S_S_,@"STO_CUDA_ENTRY STV_DEFAULT"
_Z6rk4sumidPdS_S_S_S_:
.text._Z6rk4sumidPdS_S_S_S_:
[----:B------:R-:W-:Y:S01]  /*0000*/  LDC R1, c[0x0][0x37c] ;  /* 0x0000df00ff017b82 */ /* 0x000fe20000000800 */
[----:B------:R-:W0:Y:S01]  /*0010*/  S2R R0, SR_CTAID.X ;  /* 0x0000000000007919 */ /* 0x000e220000002500 */
[----:B------:R-:W0:Y:S01]  /*0020*/  LDCU UR4, c[0x0][0x360] ;  /* 0x00006c00ff0477ac */ /* 0x000e220008000800 */
[----:B------:R-:W0:Y:S01]  /*0030*/  S2R R3, SR_TID.X ;  /* 0x0000000000037919 */ /* 0x000e220000002100 */
[----:B------:R-:W1:Y:S01]  /*0040*/  LDCU UR5, c[0x0][0x380] ;  /* 0x00007000ff0577ac */ /* 0x000e620008000800 */
[----:B0-----:R-:W-:-:S05]  /*0050*/  IMAD R0, R0, UR4, R3 ;  /* 0x0000000400007c24 */ /* 0x001fca000f8e0203 */
[----:B-1----:R-:W-:-:S13]  /*0060*/  ISETP.GE.AND P0, PT, R0, UR5, PT ;  /* 0x0000000500007c0c */ /* 0x002fda000bf06270 */
[----:B------:R-:W-:Y:S05]  /*0070*/  @P0 EXIT ;  /* 0x000000000000094d */ /* 0x000fea0003800000 */
[----:B------:R-:W0:Y:S01]  /*0080*/  MUFU.RCP64H R3, 6 ;  /* 0x4018000000037908 */ /* 0x000e220000001800 */
[----:B------:R-:W-:Y:S01]  /*0090*/  IMAD.MOV.U32 R6, RZ, RZ, 0x0 ;  /* 0x00000000ff067424 */ /* 0x000fe200078e00ff */
[----:B------:R-:W1:Y:S01]  /*00a0*/  LDC.64 R8, c[0x0][0x388] ;  /* 0x0000e200ff087b82 */ /* 0x000e620000000a00 */
[----:B------:R-:W-:Y:S01]  /*00b0*/  IMAD.MOV.U32 R7, RZ, RZ, 0x40180000 ;  /* 0x40180000ff077424 */ /* 0x000fe200078e00ff */
[----:B------:R-:W2:Y:S01]  /*00c0*/  LDCU.64 UR4, c[0x0][0x358] ;  /* 0x00006b00ff0477ac */ /* 0x000ea20008000a00 */
[----:B------:R-:W-:-:S05]  /*00d0*/  IMAD.MOV.U32 R2, RZ, RZ, 0x1 ;  /* 0x00000001ff027424 */ /* 0x000fca00078e00ff */
[----:B------:R-:W3:Y:S01]  /*00e0*/  LDC R10, c[0x0][0x38c] ;  /* 0x0000e300ff0a7b82 */ /* 0x000ee20000000800 */
[----:B0-----:R-:W-:-:S08]  /*00f0*/  DFMA R4, R2, -R6, 1 ;  /* 0x3ff000000204742b */ /* 0x001fd00000000806 */
[----:B------:R-:W-:-:S08]  /*0100*/  DFMA R4, R4, R4, R4 ;  /* 0x000000040404722b */ /* 0x000fd00000000004 */
[----:B------:R-:W-:Y:S01]  /*0110*/  DFMA R4, R2, R4, R2 ;  /* 0x000000040204722b */ /* 0x000fe20000000002 */
[----:B---3--:R-:W-:-:S07]  /*0120*/  FSETP.GEU.AND P1, PT, |R10|, 6.5827683646048100446e-37, PT ;  /* 0x036000000a00780b */ /* 0x008fce0003f2e200 */
[----:B------:R-:W-:-:S08]  /*0130*/  DFMA R2, R4, -R6, 1 ;  /* 0x3ff000000402742b */ /* 0x000fd00000000806 */
[----:B------:R-:W-:-:S08]  /*0140*/  DFMA R2, R4, R2, R4 ;  /* 0x000000020402722b */ /* 0x000fd00000000004 */
[----:B-1----:R-:W-:-:S08]  /*0150*/  DMUL R4, R2, R8 ;  /* 0x0000000802047228 */ /* 0x002fd00000000000 */
[----:B------:R-:W-:-:S08]  /*0160*/  DFMA R6, R4, -6, R8 ;  /* 0xc01800000406782b */ /* 0x000fd00000000008 */
[----:B------:R-:W-:-:S10]  /*0170*/  DFMA R2, R2, R6, R4 ;  /* 0x000000060202722b */ /* 0x000fd40000000004 */
[----:B------:R-:W-:-:S05]  /*0180*/  FFMA R4, RZ, 2.375, R3 ;  /* 0x40180000ff047823 */ /* 0x000fca0000000003 */
[----:B------:R-:W-:-:S13]  /*0190*/  FSETP.GT.AND P0, PT, |R4|, 1.469367938527859385e-39, PT ;  /* 0x001000000400780b */ /* 0x000fda0003f04200 */
[----:B--2---:R-:W-:Y:S05]  /*01a0*/  @P0 BRA P1, `(.L_x_0) ;  /* 0x0000000000080947 */ /* 0x004fea0000800000 */
[----:B------:R-:W-:-:S07]  /*01b0*/  MOV R6, 0x1d0 ;  /* 0x000001d000067802 */ /* 0x000fce0000000f00 */
[----:B------:R-:W-:Y:S05]  /*01c0*/  CALL.REL.NOINC `($__internal_0_$__cuda_sm20_div_rn_f64_full) ;  /* 0x0000000000547944 */ /* 0x000fea0003c00000 */
.L_x_0:
[----:B------:R-:W0:Y:S08]  /*01d0*/  LDC.64 R6, c[0x0][0x390] ;  /* 0x0000e400ff067b82 */ /* 0x000e300000000a00 */
[----:B------:R-:W1:Y:S08]  /*01e0*/  LDC.64 R8, c[0x0][0x398] ;  /* 0x0000e600ff087b82 */ /* 0x000e700000000a00 */
[----:B------:R-:W2:Y:S08]  /*01f0*/  LDC.64 R10, c[0x0][0x3a0] ;  /* 0x0000e800ff0a7b82 */ /* 0x000eb00000000a00 */
[----:B------:R-:W3:Y:S01]  /*0200*/  LDC.64 R12, c[0x0][0x3a8] ;  /* 0x0000ea00ff0c7b82 */ /* 0x000ee20000000a00 */
[----:B0-----:R-:W-:-:S06]  /*0210*/  IMAD.WIDE R6, R0, 0x8, R6 ;  /* 0x0000000800067825 */ /* 0x001fcc00078e0206 */
[----:B------:R-:W4:Y:S01]  /*0220*/  LDG.E.64 R6, desc[UR4][R6.64] ;  /* 0x0000000406067981 */ /* 0x000f22000c1e1b00 */
[C---:B-1----:R-:W-:Y:S01]  /*0230*/  IMAD.WIDE R8, R0.reuse, 0x8, R8 ;  /* 0x0000000800087825 */ /* 0x042fe200078e0208 */
[----:B------:R-:W0:Y:S05]  /*0240*/  LDC.64 R4, c[0x0][0x3b0] ;  /* 0x0000ec00ff047b82 */ /* 0x000e2a0000000a00 */
[----:B------:R-:W4:Y:S01]  /*0250*/  LDG.E.64 R8, desc[UR4][R8.64] ;  /* 0x0000000408087981 */ /* 0x000f22000c1e1b00 */
[----:B--2---:R-:W-:-:S06]  /*0260*/  IMAD.WIDE R10, R0, 0x8, R10 ;  /* 0x00000008000a7825 */ /* 0x004fcc00078e020a */
[----:B------:R-:W2:Y:S01]  /*0270*/  LDG.E.64 R10, desc[UR4][R10.64] ;  /* 0x000000040a0a7981 */ /* 0x000ea2000c1e1b00 */
[----:B---3--:R-:W-:-:S06]  /*0280*/  IMAD.WIDE R12, R0, 0x8, R12 ;  /* 0x00000008000c7825 */ /* 0x008fcc00078e020c */
[----:B------:R-:W3:Y:S01]  /*0290*/  LDG.E.64 R12, desc[UR4][R12.64] ;  /* 0x000000040c0c7981 */ /* 0x000ee2000c1e1b00 */
[----:B0-----:R-:W-:-:S05]  /*02a0*/  IMAD.WIDE R14, R0, 0x8, R4 ;  /* 0x00000008000e7825 */ /* 0x001fca00078e0204 */
[----:B------:R-:W5:Y:S01]  /*02b0*/  LDG.E.64 R16, desc[UR4][R14.64] ;  /* 0x000000040e107981 */ /* 0x000f62000c1e1b00 */
[----:B----4-:R-:W-:-:S08]  /*02c0*/  DFMA R4, R8, 2, R6 ;  /* 0x400000000804782b */ /* 0x010fd00000000006 */
[----:B--2---:R-:W-:-:S08]  /*02d0*/  DFMA R4, R10, 2, R4 ;  /* 0x400000000a04782b */ /* 0x004fd00000000004 */
[----:B---3--:R-:W-:-:S08]  /*02e0*/  DADD R4, R4, R12 ;  /* 0x0000000004047229 */ /* 0x008fd0000000000c */
[----:B-----5:R-:W-:-:S07]  /*02f0*/  DFMA R4, R4, R2, R16 ;  /* 0x000000020404722b */ /* 0x020fce0000000010 */
[----:B------:R-:W-:Y:S01]  /*0300*/  STG.E.64 desc[UR4][R14.64], R4 ;  /* 0x000000040e007986 */ /* 0x000fe2000c101b04 */
[----:B------:R-:W-:Y:S05]  /*0310*/  EXIT ;  /* 0x000000000000794d */ /* 0x000fea0003800000 */
        .weak           $__internal_0_$__cuda_sm20_div_rn_f64_full
        .type           $__internal_0_$__cuda_sm20_div_rn_f64_full,@function
        .size           $__internal_0_$__cuda_sm20_div_rn_f64_full,(.L_x_6 - $__internal_0_$__cuda_sm20_div_rn_f64_full)
$__internal_0_$__cuda_sm20_div_rn_f64_full:
[----:B------:R-:W0:Y:S01]  /*0320*/  LDC.64 R4, c[0x0][0x388] ;  /* 0x0000e200ff047b82 */ /* 0x000e220000000a00 */
[----:B------:R-:W-:Y:S02]  /*0330*/  IMAD.MOV.U32 R3, RZ, RZ, 0x3ff80000 ;  /* 0x3ff80000ff037424 */ /* 0x000fe400078e00ff */
[----:B------:R-:W-:Y:S02]  /*0340*/  IMAD.MOV.U32 R2, RZ, RZ, 0x0 ;  /* 0x00000000ff027424 */ /* 0x000fe400078e00ff */
[----:B------:R-:W1:Y:S01]  /*0350*/  MUFU.RCP64H R9, R3 ;  /* 0x0000000300097308 */ /* 0x000e620000001800 */
[----:B------:R-:W-:Y:S02]  /*0360*/  IMAD.MOV.U32 R8, RZ, RZ, 0x1 ;  /* 0x00000001ff087424 */ /* 0x000fe400078e00ff */
[----:B------:R-:W-:Y:S02]  /*0370*/  IMAD.MOV.U32 R12, RZ, RZ, 0x1ca00000 ;  /* 0x1ca00000ff0c7424 */ /* 0x000fe400078e00ff */
[----:B------:R-:W-:-:S04]  /*0380*/  IMAD.MOV.U32 R19, RZ, RZ, 0x40100000 ;  /* 0x40100000ff137424 */ /* 0x000fc800078e00ff */
[----:B------:R-:W-:Y:S01]  /*0390*/  VIADD R20, R19, 0xffffffff ;  /* 0xffffffff13147836 */ /* 0x000fe20000000000 */
[----:B-1----:R-:W-:Y:S01]  /*03a0*/  DFMA R10, R8, -R2, 1 ;  /* 0x3ff00000080a742b */ /* 0x002fe20000000802 */
[C---:B0-----:R-:W-:Y:S02]  /*03b0*/  FSETP.GEU.AND P1, PT, |R5|.reuse, 1.469367938527859385e-39, PT ;  /* 0x001000000500780b */ /* 0x041fe40003f2e200 */
[----:B------:R-:W-:-:S04]  /*03c0*/  LOP3.LUT R7, R5, 0x7ff00000, RZ, 0xc0, !PT ;  /* 0x7ff0000005077812 */ /* 0x000fc800078ec0ff */
[----:B------:R-:W-:Y:S01]  /*03d0*/  ISETP.GE.U32.AND P0, PT, R7, 0x40100000, PT ;  /* 0x401000000700780c */ /* 0x000fe20003f06070 */
[----:B------:R-:W-:Y:S01]  /*03e0*/  DFMA R10, R10, R10, R10 ;  /* 0x0000000a0a0a722b */ /* 0x000fe2000000000a */
[----:B------:R-:W-:Y:S02]  /*03f0*/  MOV R18, R7 ;  /* 0x0000000700127202 */ /* 0x000fe40000000f00 */
[----:B------:R-:W-:-:S04]  /*0400*/  SEL R12, R12, 0x63400000, !P0 ;  /* 0x634000000c0c7807 */ /* 0x000fc80004000000 */
[C-C-:B------:R-:W-:Y:S01]  /*0410*/  @!P1 LOP3.LUT R14, R12.reuse, 0x80000000, R5.reuse, 0xf8, !PT ;  /* 0x800000000c0e9812 */ /* 0x140fe200078ef805 */
[----:B------:R-:W-:Y:S01]  /*0420*/  DFMA R10, R8, R10, R8 ;  /* 0x0000000a080a722b */ /* 0x000fe20000000008 */
[----:B------:R-:W-:Y:S01]  /*0430*/  LOP3.LUT R9, R12, 0x800fffff, R5, 0xf8, !PT ;  /* 0x800fffff0c097812 */ /* 0x000fe200078ef805 */
[----:B------:R-:W-:Y:S01]  /*0440*/  IMAD.MOV.U32 R8, RZ, RZ, R4 ;  /* 0x000000ffff087224 */ /* 0x000fe200078e0004 */
[----:B------:R-:W-:Y:S01]  /*0450*/  @!P1 LOP3.LUT R15, R14, 0x100000, RZ, 0xfc, !PT ;  /* 0x001000000e0f9812 */ /* 0x000fe200078efcff */
[----:B------:R-:W-:-:S04]  /*0460*/  @!P1 IMAD.MOV.U32 R14, RZ, RZ, RZ ;  /* 0x000000ffff0e9224 */ /* 0x000fc800078e00ff */
[----:B------:R-:W-:Y:S02]  /*0470*/  DFMA R16, R10, -R2, 1 ;  /* 0x3ff000000a10742b */ /* 0x000fe40000000802 */
[----:B------:R-:W-:-:S06]  /*0480*/  @!P1 DFMA R8, R8, 2, -R14 ;  /* 0x400000000808982b */ /* 0x000fcc000000080e */
[----:B------:R-:W-:-:S04]  /*0490*/  DFMA R10, R10, R16, R10 ;  /* 0x000000100a0a722b */ /* 0x000fc8000000000a */
[----:B------:R-:W-:-:S04]  /*04a0*/  @!P1 LOP3.LUT R18, R9, 0x7ff00000, RZ, 0xc0, !PT ;  /* 0x7ff0000009129812 */ /* 0x000fc800078ec0ff */
[----:B------:R-:W-:Y:S01]  /*04b0*/  DMUL R14, R10, R8 ;  /* 0x000000080a0e7228 */ /* 0x000fe20000000000 */
[----:B------:R-:W-:-:S05]  /*04c0*/  VIADD R13, R18, 0xffffffff ;  /* 0xffffffff120d7836 */ /* 0x000fca0000000000 */
[----:B------:R-:W-:Y:S02]  /*04d0*/  ISETP.GT.U32.AND P0, PT, R13, 0x7feffffe, PT ;  /* 0x7feffffe0d00780c */ /* 0x000fe40003f04070 */
[----:B------:R-:W-:Y:S02]  /*04e0*/  DFMA R16, R14, -R2, R8 ;  /* 0x800000020e10722b */ /* 0x000fe40000000008 */
[----:B------:R-:W-:-:S06]  /*04f0*/  ISETP.GT.U32.OR P0, PT, R20, 0x7feffffe, P0 ;  /* 0x7feffffe1400780c */ /* 0x000fcc0000704470 */
[----:B------:R-:W-:-:S07]  /*0500*/  DFMA R10, R10, R16, R14 ;  /* 0x000000100a0a722b */ /* 0x000fce000000000e */
[----:B------:R-:W-:Y:S05]  /*0510*/  @P0 BRA `(.L_x_1) ;  /* 0x0000000000680947 */ /* 0x000fea0003800000 */
[----:B------:R-:W-:-:S05]  /*0520*/  IMAD.MOV.U32 R4, RZ, RZ, 0x40100000 ;  /* 0x40100000ff047424 */ /* 0x000fca00078e00ff */
[----:B------:R-:W-:Y:S02]  /*0530*/  VIADDMNMX R7, R7, -R4, 0xb9600000, !PT ;  /* 0xb960000007077446 */ /* 0x000fe40007800904 */
[----:B------:R-:W-:Y:S02]  /*0540*/  MOV R4, RZ ;  /* 0x000000ff00047202 */ /* 0x000fe40000000f00 */
[----:B------:R-:W-:-:S05]  /*0550*/  VIMNMX R7, PT, PT, R7, 0x46a00000, PT ;  /* 0x46a0000007077848 */ /* 0x000fca0003fe0100 */
[----:B------:R-:W-:-:S04]  /*0560*/  IMAD.IADD R7, R7, 0x1, -R12 ;  /* 0x0000000107077824 */ /* 0x000fc800078e0a0c */
[----:B------:R-:W-:-:S06]  /*0570*/  VIADD R5, R7, 0x7fe00000 ;  /* 0x7fe0000007057836 */ /* 0x000fcc0000000000 */
[----:B------:R-:W-:-:S10]  /*0580*/  DMUL R12, R10, R4 ;  /* 0x000000040a0c7228 */ /* 0x000fd40000000000 */
[----:B------:R-:W-:-:S13]  /*0590*/  FSETP.GTU.AND P0, PT, |R13|, 1.469367938527859385e-39, PT ;  /* 0x001000000d00780b */ /* 0x000fda0003f0c200 */
[----:B------:R-:W-:Y:S05]  /*05a0*/  @P0 BRA `(.L_x_2) ;  /* 0x00000000008c0947 */ /* 0x000fea0003800000 */
[----:B------:R-:W-:Y:S01]  /*05b0*/  DFMA R2, R10, -R2, R8 ;  /* 0x800000020a02722b */ /* 0x000fe20000000008 */
[----:B------:R-:W-:-:S09]  /*05c0*/  IMAD.MOV.U32 R4, RZ, RZ, RZ ;  /* 0x000000ffff047224 */ /* 0x000fd200078e00ff */
[C---:B------:R-:W-:Y:S02]  /*05d0*/  FSETP.NEU.AND P0, PT, R3.reuse, RZ, PT ;  /* 0x000000ff0300720b */ /* 0x040fe40003f0d000 */
[----:B------:R-:W-:-:S04]  /*05e0*/  LOP3.LUT R2, R3, 0x40180000, RZ, 0x3c, !PT ;  /* 0x4018000003027812 */ /* 0x000fc800078e3cff */
[----:B------:R-:W-:-:S04]  /*05f0*/  LOP3.LUT R9, R2, 0x80000000, RZ, 0xc0, !PT ;  /* 0x8000000002097812 */ /* 0x000fc800078ec0ff */
[----:B------:R-:W-:-:S03]  /*0600*/  LOP3.LUT R5, R9, R5, RZ, 0xfc, !PT ;  /* 0x0000000509057212 */ /* 0x000fc600078efcff */
[----:B------:R-:W-:Y:S05]  /*0610*/  @!P0 BRA `(.L_x_2) ;  /* 0x0000000000708947 */ /* 0x000fea0003800000 */
[----:B------:R-:W-:Y:S01]  /*0620*/  IMAD.MOV R3, RZ, RZ, -R7 ;  /* 0x000000ffff037224 */ /* 0x000fe200078e0a07 */
[----:B------:R-:W-:Y:S01]  /*0630*/  DMUL.RP R4, R10, R4 ;  /* 0x000000040a047228 */ /* 0x000fe20000008000 */
[----:B------:R-:W-:Y:S01]  /*0640*/  IMAD.MOV.U32 R2, RZ, RZ, RZ ;  /* 0x000000ffff027224 */ /* 0x000fe200078e00ff */
[----:B------:R-:W-:-:S05]  /*0650*/  IADD3 R7, PT, PT, -R7, -0x43300000, RZ ;  /* 0xbcd0000007077810 */ /* 0x000fca0007ffe1ff */
[----:B------:R-:W-:-:S03]  /*0660*/  DFMA R2, R12, -R2, R10 ;  /* 0x800000020c02722b */ /* 0x000fc6000000000a */
[----:B------:R-:W-:-:S07]  /*0670*/  LOP3.LUT R9, R5, R9, RZ, 0x3c, !PT ;  /* 0x0000000905097212 */ /* 0x000fce00078e3cff */
[----:B------:R-:W-:-:S04]  /*0680*/  FSETP.NEU.AND P0, PT, |R3|, R7, PT ;  /* 0x000000070300720b */ /* 0x000fc80003f0d200 */
[----:B------:R-:W-:Y:S02]  /*0690*/  FSEL R12, R4, R12, !P0 ;  /* 0x0000000c040c7208 */ /* 0x000fe40004000000 */
[----:B------:R-:W-:Y:S01]  /*06a0*/  FSEL R13, R9, R13, !P0 ;  /* 0x0000000d090d7208 */ /* 0x000fe20004000000 */
[----:B------:R-:W-:Y:S06]  /*06b0*/  BRA `(.L_x_2) ;  /* 0x0000000000487947 */ /* 0x000fec0003800000 */
.L_x_1:
[----:B------:R-:W0:Y:S02]  /*06c0*/  LDC.64 R2, c[0x0][0x388] ;  /* 0x0000e200ff027b82 */ /* 0x000e240000000a00 */
[----:B0-----:R-:W-:-:S14]  /*06d0*/  DSETP.NAN.AND P0, PT, R2, R2, PT ;  /* 0x000000020200722a */ /* 0x001fdc0003f08000 */
[----:B------:R-:W-:Y:S05]  /*06e0*/  @P0 BRA `(.L_x_3) ;  /* 0x0000000000340947 */ /* 0x000fea0003800000 */
[----:B------:R-:W-:Y:S01]  /*06f0*/  ISETP.NE.AND P0, PT, R18, R19, PT ;  /* 0x000000131200720c */ /* 0x000fe20003f05270 */
[----:B------:R-:W-:Y:S02]  /*0700*/  IMAD.MOV.U32 R12, RZ, RZ, 0x0 ;  /* 0x00000000ff0c7424 */ /* 0x000fe400078e00ff */
[----:B------:R-:W-:-:S10]  /*0710*/  IMAD.MOV.U32 R13, RZ, RZ, -0x80000 ;  /* 0xfff80000ff0d7424 */ /* 0x000fd400078e00ff */
[----:B------:R-:W-:Y:S05]  /*0720*/  @!P0 BRA `(.L_x_2) ;  /* 0x00000000002c8947 */ /* 0x000fea0003800000 */
[----:B------:R-:W-:Y:S02]  /*0730*/  ISETP.NE.AND P0, PT, R18, 0x7ff00000, PT ;  /* 0x7ff000001200780c */ /* 0x000fe40003f05270 */
[----:B------:R-:W-:Y:S02]  /*0740*/  LOP3.LUT R5, R5, 0x40180000, RZ, 0x3c, !PT ;  /* 0x4018000005057812 */ /* 0x000fe400078e3cff */
[----:B------:R-:W-:Y:S02]  /*0750*/  ISETP.EQ.OR P0, PT, R19, RZ, !P0 ;  /* 0x000000ff1300720c */ /* 0x000fe40004702670 */
[----:B------:R-:W-:-:S11]  /*0760*/  LOP3.LUT R13, R5, 0x80000000, RZ, 0xc0, !PT ;  /* 0x80000000050d7812 */ /* 0x000fd600078ec0ff */
[----:B------:R-:W-:Y:S01]  /*0770*/  @P0 LOP3.LUT R2, R13, 0x7ff00000, RZ, 0xfc, !PT ;  /* 0x7ff000000d020812 */ /* 0x000fe200078efcff */
[----:B------:R-:W-:Y:S01]  /*0780*/  @!P0 IMAD.MOV.U32 R12, RZ, RZ, RZ ;  /* 0x000000ffff0c8224 */ /* 0x000fe200078e00ff */
[----:B------:R-:W-:-:S03]  /*0790*/  @P0 MOV R12, RZ ;  /* 0x000000ff000c0202 */ /* 0x000fc60000000f00 */
[----:B------:R-:W-:Y:S01]  /*07a0*/  @P0 IMAD.MOV.U32 R13, RZ, RZ, R2 ;  /* 0x000000ffff0d0224 */ /* 0x000fe200078e0002 */
[----:B------:R-:W-:Y:S06]  /*07b0*/  BRA `(.L_x_2) ;  /* 0x0000000000087947 */ /* 0x000fec0003800000 */
.L_x_3:
[----:B------:R-:W-:Y:S01]  /*07c0*/  LOP3.LUT R13, R5, 0x80000, RZ, 0xfc, !PT ;  /* 0x00080000050d7812 */ /* 0x000fe200078efcff */
[----:B------:R-:W-:-:S07]  /*07d0*/  IMAD.MOV.U32 R12, RZ, RZ, R4 ;  /* 0x000000ffff0c7224 */ /* 0x000fce00078e0004 */
.L_x_2:
[----:B------:R-:W-:Y:S02]  /*07e0*/  IMAD.MOV.U32 R7, RZ, RZ, 0x0 ;  /* 0x00000000ff077424 */ /* 0x000fe400078e00ff */
[----:B------:R-:W-:Y:S02]  /*07f0*/  IMAD.MOV.U32 R2, RZ, RZ, R12 ;  /* 0x000000ffff027224 */ /* 0x000fe400078e000c */
[----:B------:R-:W-:Y:S01]  /*0800*/  IMAD.MOV.U32 R3, RZ, RZ, R13 ;  /* 0x000000ffff037224 */ /* 0x000fe200078e000d */
[----:B------:R-:W-:Y:S06]  /*0810*/  RET.REL.NODEC R6 `(_Z6rk4sumidPdS_S_S_S_) ;  /* 0xfffffff406f87950 */ /* 0x000fec0003c3ffff */
.L_x_4:
[----:B------:R-:W-:-:S00]  /*0820*/  BRA `(.L_x_4) ;  /* 0xfffffffc00fc7947 */ /* 0x000fc0000383ffff */
[----:B------:R-:W-:-:S00]  /*0830*/  NOP ;  /* 0x0000000000007918 */ /* 0x000fc00000000000 */
        /* <DEDUP_REMOVED lines=12> */
.L_x_6:


//--------------------- .text._Z5daxpyiPddS_S_    --------------------------
	.section	.text._Z5daxpyiPddS_S_,"ax",@progbits
	.align	128
        .global         _Z5daxpyiPddS_S_
        .type           _Z5daxpyiPddS_S_,@function
        .size           _Z5daxpyiPddS_S_,(.L_x_8 - _Z5daxpyiPddS_S_)
        .other          _Z5daxpyiPddS_S_,@"STO_CUDA_ENTRY STV_DEFAULT"
_Z5daxpyiPddS_S_:
.text._Z5daxpyiPddS_S_:
        /* <DEDUP_REMOVED lines=8> */
[----:B------:R-:W0:Y:S01]  /*0080*/  LDC.64 R2, c[0x0][0x398] ;  /* 0x0000e600ff027b82 */ /* 0x000e220000000a00 */
[----:B------:R-:W1:Y:S07]  /*0090*/  LDCU.64 UR4, c[0x0][0x358] ;  /* 0x00006b00ff0477ac */ /* 0x000e6e0008000a00 */
[----:B------:R-:W2:Y:S08]  /*00a0*/  LDC.64 R4, c[0x0][0x3a0] ;  /* 0x0000e800ff047b82 */ /* 0x000eb00000000a00 */
[----:B------:R-:W3:Y:S01]  /*00b0*/  LDC.64 R6, c[0x0][0x390] ;  /* 0x0000e400ff067b82 */ /* 0x000ee20000000a00 */
[----:B0-----:R-:W-:-:S07]  /*00c0*/  IMAD.WIDE R2, R11, 0x8, R2 ;  /* 0x000000080b027825 */ /* 0x001fce00078e0202 */
[----:B------:R-:W0:Y:S01]  /*00d0*/  LDC.64 R8, c[0x0][0x388] ;  /* 0x0000e200ff087b82 */ /* 0x000e220000000a00 */
[----:B-1----:R-:W3:Y:S01]  /*00e0*/  LDG.E.64 R2, desc[UR4][R2.64] ;  /* 0x0000000402027981 */ /* 0x002ee2000c1e1b00 */
[----:B--2---:R-:W-:-:S06]  /*00f0*/  IMAD.WIDE R4, R11, 0x8, R4 ;  /* 0x000000080b047825 */ /* 0x004fcc00078e0204 */
[----:B------:R-:W3:Y:S01]  /*0100*/  LDG.E.64 R4, desc[UR4][R4.64] ;  /* 0x0000000404047981 */ /* 0x000ee2000c1e1b00 */
[----:B0-----:R-:W-:Y:S01]  /*0110*/  IMAD.WIDE R8, R11, 0x8, R8 ;  /* 0x000000080b087825 */ /* 0x001fe200078e0208 */
[----:B---3--:R-:W-:-:S07]  /*0120*/  DFMA R6, R2, R6, R4 ;  /* 0x000000060206722b */ /* 0x008fce0000000004 */
[----:B------:R-:W-:Y:S01]  /*0130*/  STG.E.64 desc[UR4][R8.64], R6 ;  /* 0x0000000608007986 */ /* 0x000fe2000c101b04 */
[----:B------:R-:W-:Y:S05]  /*0140*/  EXIT ;  /* 0x000000000000794d */ /* 0x000fea0003800000 */
.L_x_5:
        /* <DEDUP_REMOVED lines=11> */
.L_x_8:


//--------------------- .nv.shared.reserved.0     --------------------------
	.section	.nv.shared.reserved.0,"aw",@nobits
	.weak		__nv_reservedSMEM_offset_0_alias
	.size		__nv_reservedSMEM_offset_0_alias, 0, 64
	.other		__nv_reservedSMEM_offset_0_alias,@"STO_CUDA_RESERVED_SHARED STV_DEFAULT"
__nv_reservedSMEM_offset_0_alias:
	.zero		0
	.zero		64


//--------------------- .nv.constant0._Z6rk4sumidPdS_S_S_S_ --------------------------
	.section	.nv.constant0._Z6rk4sumidPdS_S_S_S_,"a",@progbits
	.sectionflags	@""
	.align	4
.nv.constant0._Z6rk4sumidPdS_S_S_S_:
	.zero		952


//--------------------- .nv.constant0._Z5daxpyiPddS_S_ --------------------------
	.section	.nv.constant0._Z5daxpyiPddS_S_,"a",@progbits
	.sectionflags	@""
	.align	4
.nv.constant0._Z5daxpyiPddS_S_:
	.zero		936


//--------------------- SYMBOLS --------------------------

	.type		.nv.reservedSmem.offset0,@object
	.size		.nv.reservedSmem.offset0,0x4
